	.headerflags	@"EF_CUDA_TEXMODE_UNIFIED EF_CUDA_64BIT_ADDRESS EF_CUDA_ACCELERATORS EF_CUDA_SM90 EF_CUDA_VIRTUAL_SM(EF_CUDA_SM90)"
	.elftype	@"ET_EXEC"


//--------------------- .nv.info                  --------------------------
	.section	.nv.info,"",@"SHT_CUDA_INFO"
	.align	4


	//----- nvinfo : EIATTR_REGCOUNT
	.align		4
        /*0000*/ 	.byte	0x04, 0x2f
        /*0002*/ 	.short	(.L_1 - .L_0)
	.align		4
.L_0:
        /*0004*/ 	.word	index@(triton_poi_fused_relu_34)
        /*0008*/ 	.word	0x0000000e


	//----- nvinfo : EIATTR_MIN_STACK_SIZE
	.align		4
.L_1:
        /*000c*/ 	.byte	0x04, 0x12
        /*000e*/ 	.short	(.L_3 - .L_2)
	.align		4
.L_2:
        /*0010*/ 	.word	index@(triton_poi_fused_relu_34)
        /*0014*/ 	.word	0x00000000


	//----- nvinfo : EIATTR_FRAME_SIZE
	.align		4
.L_3:
        /*0018*/ 	.byte	0x04, 0x11
        /*001a*/ 	.short	(.L_5 - .L_4)
	.align		4
.L_4:
        /*001c*/ 	.word	index@(triton_poi_fused_relu_34)
        /*0020*/ 	.word	0x00000000


	//----- nvinfo : EIATTR_MIN_STACK_SIZE
	.align		4
.L_5:
        /*0024*/ 	.byte	0x04, 0x12
        /*0026*/ 	.short	(.L_7 - .L_6)
	.align		4
.L_6:
        /*0028*/ 	.word	index@(triton_poi_fused_relu_34)
        /*002c*/ 	.word	0x00000000
.L_7:


//--------------------- .nv.info.triton_poi_fused_relu_34 --------------------------
	.section	.nv.info.triton_poi_fused_relu_34,"",@"SHT_CUDA_INFO"
	.sectionflags	@""
	.align	4


	//----- nvinfo : EIATTR_CUDA_API_VERSION
	.align		4
        /*0000*/ 	.byte	0x04, 0x37
        /*0002*/ 	.short	(.L_9 - .L_8)
.L_8:
        /*0004*/ 	.word	0x0000007c


	//----- nvinfo : EIATTR_KPARAM_INFO
	.align		4
.L_9:
        /*0008*/ 	.byte	0x04, 0x17
        /*000a*/ 	.short	(.L_11 - .L_10)
.L_10:
        /*000c*/ 	.word	0x00000000
        /*0010*/ 	.short	0x0001
        /*0012*/ 	.short	0x0008
        /*0014*/ 	.byte	0x00, 0xf0, 0x11, 0x00


	//----- nvinfo : EIATTR_KPARAM_INFO
	.align		4
.L_11:
        /*0018*/ 	.byte	0x04, 0x17
        /*001a*/ 	.short	(.L_13 - .L_12)
.L_12:
        /*001c*/ 	.word	0x00000000
        /*0020*/ 	.short	0x0000
        /*0022*/ 	.short	0x0000
        /*0024*/ 	.byte	0x00, 0xf4, 0x21, 0x00


	//----- nvinfo : EIATTR_SPARSE_MMA_MASK
	.align		4
.L_13:
        /*0028*/ 	.byte	0x03, 0x50
        /*002a*/ 	.short	0x0000


	//----- nvinfo : EIATTR_MAXREG_COUNT
	.align		4
        /*002c*/ 	.byte	0x03, 0x1b
        /*002e*/ 	.short	0x00ff


	//----- nvinfo : EIATTR_EXIT_INSTR_OFFSETS
	.align		4
        /*0030*/ 	.byte	0x04, 0x1c
        /*0032*/ 	.short	(.L_15 - .L_14)


	//   ....[0]....
.L_14:
        /*0034*/ 	.word	0x000001d0


	//----- nvinfo : EIATTR_REQNTID
	.align		4
.L_15:
        /*0038*/ 	.byte	0x04, 0x10
        /*003a*/ 	.short	(.L_17 - .L_16)
.L_16:
        /*003c*/ 	.word	0x00000080
        /*0040*/ 	.word	0x00000001
        /*0044*/ 	.word	0x00000001


	//----- nvinfo : EIATTR_CBANK_PARAM_SIZE
	.align		4
.L_17:
        /*0048*/ 	.byte	0x03, 0x19
        /*004a*/ 	.short	0x000c


	//----- nvinfo : EIATTR_PARAM_CBANK
	.align		4
        /*004c*/ 	.byte	0x04, 0x0a
        /*004e*/ 	.short	(.L_19 - .L_18)
	.align		4
.L_18:
        /*0050*/ 	.word	index@(.nv.constant0.triton_poi_fused_relu_34)
        /*0054*/ 	.short	0x0210
        /*0056*/ 	.short	0x000c


	//----- nvinfo : EIATTR_SW_WAR
	.align		4
.L_19:
        /*0058*/ 	.byte	0x04, 0x36
        /*005a*/ 	.short	(.L_21 - .L_20)
.L_20:
        /*005c*/ 	.word	0x00000008
.L_21:


//--------------------- .nv.callgraph             --------------------------
	.section	.nv.callgraph,"",@"SHT_CUDA_CALLGRAPH"
	.align	4
	.sectionentsize	8
	.align		4
        /*0000*/ 	.word	0x00000000
	.align		4
        /*0004*/ 	.word	0xffffffff
	.align		4
        /*0008*/ 	.word	0x00000000
	.align		4
        /*000c*/ 	.word	0xfffffffe
	.align		4
        /*0010*/ 	.word	0x00000000
	.align		4
        /*0014*/ 	.word	0xfffffffd
	.align		4
        /*0018*/ 	.word	0x00000000
	.align		4
        /*001c*/ 	.word	0xfffffffc


//--------------------- .text.triton_poi_fused_relu_34 --------------------------
	.section	.text.triton_poi_fused_relu_34,"ax",@progbits
	.align	128
        .global         triton_poi_fused_relu_34
        .type           triton_poi_fused_relu_34,@function
        .size           triton_poi_fused_relu_34,(.L_x_1 - triton_poi_fused_relu_34)
        .other          triton_poi_fused_relu_34,@"STO_CUDA_ENTRY STV_DEFAULT"
triton_poi_fused_relu_34:
.text.triton_poi_fused_relu_34:
[----:B------:R-:W-:Y:S01]  /*0000*/  LDC R1, c[0x0][0x28] ;  /* 0x00000a00ff017b82 */ /* 0x000fe20000000800 */
[----:B------:R-:W1:Y:S07]  /*0010*/  S2R R0, SR_TID.X ;  /* 0x0000000000007919 */ /* 0x000e6e0000002100 */
[----:B------:R-:W2:Y:S01]  /*0020*/  LDC.64 R2, c[0x0][0x210] ;  /* 0x00008400ff027b82 */ /* 0x000ea20000000a00 */
[----:B------:R-:W-:Y:S01]  /*0030*/  ULDC.64 UR4, c[0x0][0x208] ;  /* 0x0000820000047ab9 */ /* 0x000fe20000000a00 */
[----:B------:R-:W3:Y:S01]  /*0040*/  S2R R5, SR_CTAID.X ;  /* 0x0000000000057919 */ /* 0x000ee20000002500 */
[----:B-1----:R-:W-:-:S05]  /*0050*/  IMAD.SHL.U32 R0, R0, 0x4, RZ ;  /* 0x0000000400007824 */ /* 0x002fca00078e00ff */
[----:B------:R-:W-:-:S05]  /*0060*/  LOP3.LUT R0, R0, 0x1fc, RZ, 0xc0, !PT ;  /* 0x000001fc00007812 */ /* 0x000fca00078ec0ff */
[----:B---3--:R-:W-:-:S04]  /*0070*/  IMAD R5, R5, 0x400, R0 ;  /* 0x0000040005057824 */ /* 0x008fc800078e0200 */
[----:B--2---:R-:W-:-:S05]  /*0080*/  IMAD.WIDE R2, R5, 0x4, R2 ;  /* 0x0000000405027825 */ /* 0x004fca00078e0202 */
[----:B------:R-:W2:Y:S04]  /*0090*/  LDG.E.128 R4, desc[UR4][R2.64] ;  /* 0x0000000402047981 */ /* 0x000ea8000c1e1d00 */
[----:B------:R-:W3:Y:S01]  /*00a0*/  LDG.E.128 R8, desc[UR4][R2.64+0x800] ;  /* 0x0008000402087981 */ /* 0x000ee2000c1e1d00 */
[C---:B--2---:R-:W-:Y:S02]  /*00b0*/  FSETP.GEU.AND P6, PT, R4.reuse, RZ, PT ;  /* 0x000000ff0400720b */ /* 0x044fe40003fce000 */
[----:B------:R-:W-:Y:S02]  /*00c0*/  FSETP.GEU.AND P5, PT, R5, RZ, PT ;  /* 0x000000ff0500720b */ /* 0x000fe40003fae000 */
[----:B------:R-:W-:Y:S02]  /*00d0*/  FSEL R4, R4, RZ, P6 ;  /* 0x000000ff04047208 */ /* 0x000fe40003000000 */
[----:B------:R-:W-:-:S02]  /*00e0*/  FSETP.GEU.AND P4, PT, R6, RZ, PT ;  /* 0x000000ff0600720b */ /* 0x000fc40003f8e000 */
[----:B------:R-:W-:Y:S02]  /*00f0*/  FSETP.GEU.AND P3, PT, R7, RZ, PT ;  /* 0x000000ff0700720b */ /* 0x000fe40003f6e000 */
[----:B---3--:R-:W-:Y:S02]  /*0100*/  FSETP.GEU.AND P2, PT, R8, RZ, PT ;  /* 0x000000ff0800720b */ /* 0x008fe40003f4e000 */
[----:B------:R-:W-:Y:S02]  /*0110*/  FSETP.GEU.AND P1, PT, R9, RZ, PT ;  /* 0x000000ff0900720b */ /* 0x000fe40003f2e000 */
[----:B------:R-:W-:Y:S02]  /*0120*/  FSETP.GEU.AND P0, PT, R10, RZ, PT ;  /* 0x000000ff0a00720b */ /* 0x000fe40003f0e000 */
[----:B------:R-:W-:Y:S02]  /*0130*/  FSETP.GEU.AND P6, PT, R11, RZ, PT ;  /* 0x000000ff0b00720b */ /* 0x000fe40003fce000 */
[----:B------:R-:W-:-:S02]  /*0140*/  FSEL R5, R5, RZ, P5 ;  /* 0x000000ff05057208 */ /* 0x000fc40002800000 */
[----:B------:R-:W-:Y:S02]  /*0150*/  FSEL R6, R6, RZ, P4 ;  /* 0x000000ff06067208 */ /* 0x000fe40002000000 */
[----:B------:R-:W-:Y:S02]  /*0160*/  FSEL R7, R7, RZ, P3 ;  /* 0x000000ff07077208 */ /* 0x000fe40001800000 */
[----:B------:R-:W-:Y:S02]  /*0170*/  FSEL R8, R8, RZ, P2 ;  /* 0x000000ff08087208 */ /* 0x000fe40001000000 */
[----:B------:R-:W-:Y:S01]  /*0180*/  FSEL R9, R9, RZ, P1 ;  /* 0x000000ff09097208 */ /* 0x000fe20000800000 */
[----:B------:R-:W-:Y:S01]  /*0190*/  STG.E.128 desc[UR4][R2.64], R4 ;  /* 0x0000000402007986 */ /* 0x000fe2000c101d04 */
[----:B------:R-:W-:Y:S02]  /*01a0*/  FSEL R10, R10, RZ, P0 ;  /* 0x000000ff0a0a7208 */ /* 0x000fe40000000000 */
[----:B------:R-:W-:-:S05]  /*01b0*/  FSEL R11, R11, RZ, P6 ;  /* 0x000000ff0b0b7208 */ /* 0x000fca0003000000 */
[----:B------:R-:W-:Y:S01]  /*01c0*/  STG.E.128 desc[UR4][R2.64+0x800], R8 ;  /* 0x0008000802007986 */ /* 0x000fe2000c101d04 */
[----:B------:R-:W-:Y:S05]  /*01d0*/  EXIT ;  /* 0x000000000000794d */ /* 0x000fea0003800000 */
.L_x_0:
[----:B------:R-:W-:-:S00]  /*01e0*/  BRA `(.L_x_0) ;  /* 0xfffffffc00fc7947 */ /* 0x000fc0000383ffff */
[----:B------:R-:W-:-:S00]  /*01f0*/  NOP ;  /* 0x0000000000007918 */ /* 0x000fc00000000000 */
        /* <DEDUP_REMOVED lines=8> */
.L_x_1:


//--------------------- .nv.constant0.triton_poi_fused_relu_34 --------------------------
	.section	.nv.constant0.triton_poi_fused_relu_34,"a",@progbits
	.sectionflags	@""
	.align	4
.nv.constant0.triton_poi_fused_relu_34:
	.zero		540
